//
// Generated by NVIDIA NVVM Compiler
//
// Compiler Build ID: CL-36424714
// Cuda compilation tools, release 13.0, V13.0.88
// Based on NVVM 20.0.0
//

.version 9.0
.target sm_100
.address_size 64

	// .globl	_Z23KeMatrixTransposeSimplePfS_ii
.extern .shared .align 16 .b8 s_data[];
.extern .shared .align 16 .b8 s_pad[];

.visible .entry _Z23KeMatrixTransposeSimplePfS_ii(
	.param .u64 .ptr .align 1 _Z23KeMatrixTransposeSimplePfS_ii_param_0,
	.param .u64 .ptr .align 1 _Z23KeMatrixTransposeSimplePfS_ii_param_1,
	.param .u32 _Z23KeMatrixTransposeSimplePfS_ii_param_2,
	.param .u32 _Z23KeMatrixTransposeSimplePfS_ii_param_3
)
{
	.reg .pred 	%p<4>;
	.reg .b32 	%r<13>;
	.reg .b32 	%f<2>;
	.reg .b64 	%rd<9>;

	ld.param.u64 	%rd1, [_Z23KeMatrixTransposeSimplePfS_ii_param_0];
	ld.param.u64 	%rd2, [_Z23KeMatrixTransposeSimplePfS_ii_param_1];
	ld.param.u32 	%r3, [_Z23KeMatrixTransposeSimplePfS_ii_param_2];
	ld.param.u32 	%r4, [_Z23KeMatrixTransposeSimplePfS_ii_param_3];
	mov.u32 	%r5, %ctaid.y;
	mov.u32 	%r6, %ntid.y;
	mov.u32 	%r7, %tid.y;
	mad.lo.s32 	%r1, %r5, %r6, %r7;
	mov.u32 	%r8, %ctaid.x;
	mov.u32 	%r9, %ntid.x;
	mov.u32 	%r10, %tid.x;
	mad.lo.s32 	%r2, %r8, %r9, %r10;
	setp.ge.s32 	%p1, %r1, %r3;
	setp.ge.s32 	%p2, %r2, %r4;
	or.pred  	%p3, %p1, %p2;
	@%p3 bra 	$L__BB0_2;
	cvta.to.global.u64 	%rd3, %rd1;
	cvta.to.global.u64 	%rd4, %rd2;
	mad.lo.s32 	%r11, %r4, %r1, %r2;
	mul.wide.s32 	%rd5, %r11, 4;
	add.s64 	%rd6, %rd3, %rd5;
	ld.global.f32 	%f1, [%rd6];
	mad.lo.s32 	%r12, %r3, %r2, %r1;
	mul.wide.s32 	%rd7, %r12, 4;
	add.s64 	%rd8, %rd4, %rd7;
	st.global.f32 	[%rd8], %f1;
$L__BB0_2:
	ret;

}
	// .globl	_Z23KeMatrixTransposeSharedPfS_ii
.visible .entry _Z23KeMatrixTransposeSharedPfS_ii(
	.param .u64 .ptr .align 1 _Z23KeMatrixTransposeSharedPfS_ii_param_0,
	.param .u64 .ptr .align 1 _Z23KeMatrixTransposeSharedPfS_ii_param_1,
	.param .u32 _Z23KeMatrixTransposeSharedPfS_ii_param_2,
	.param .u32 _Z23KeMatrixTransposeSharedPfS_ii_param_3
)
{
	.reg .pred 	%p<4>;
	.reg .b32 	%r<18>;
	.reg .b32 	%f<3>;
	.reg .b64 	%rd<8>;

	ld.param.u64 	%rd1, [_Z23KeMatrixTransposeSharedPfS_ii_param_0];
	ld.param.u64 	%rd2, [_Z23KeMatrixTransposeSharedPfS_ii_param_1];
	ld.param.u32 	%r3, [_Z23KeMatrixTransposeSharedPfS_ii_param_2];
	ld.param.u32 	%r4, [_Z23KeMatrixTransposeSharedPfS_ii_param_3];
	mov.u32 	%r5, %ctaid.y;
	mov.u32 	%r6, %ntid.y;
	mov.u32 	%r7, %tid.y;
	mad.lo.s32 	%r1, %r5, %r6, %r7;
	mov.u32 	%r8, %ctaid.x;
	mov.u32 	%r9, %ntid.x;
	mov.u32 	%r10, %tid.x;
	mad.lo.s32 	%r2, %r8, %r9, %r10;
	setp.ge.s32 	%p1, %r1, %r3;
	setp.ge.s32 	%p2, %r2, %r4;
	or.pred  	%p3, %p1, %p2;
	@%p3 bra 	$L__BB1_2;
	cvta.to.global.u64 	%rd3, %rd1;
	cvta.to.global.u64 	%rd4, %rd2;
	mad.lo.s32 	%r11, %r4, %r1, %r2;
	mul.wide.s32 	%rd5, %r11, 4;
	add.s64 	%rd6, %rd3, %rd5;
	ld.global.f32 	%f1, [%rd6];
	shl.b32 	%r12, %r11, 2;
	mov.u32 	%r13, s_data;
	add.s32 	%r14, %r13, %r12;
	st.shared.f32 	[%r14], %f1;
	bar.sync 	0;
	mad.lo.s32 	%r15, %r3, %r2, %r1;
	shl.b32 	%r16, %r15, 2;
	add.s32 	%r17, %r13, %r16;
	ld.shared.f32 	%f2, [%r17];
	add.s64 	%rd7, %rd4, %rd5;
	st.global.f32 	[%rd7], %f2;
$L__BB1_2:
	ret;

}
	// .globl	_Z21KeMatrixTransposePad1PfS_ii
.visible .entry _Z21KeMatrixTransposePad1PfS_ii(
	.param .u64 .ptr .align 1 _Z21KeMatrixTransposePad1PfS_ii_param_0,
	.param .u64 .ptr .align 1 _Z21KeMatrixTransposePad1PfS_ii_param_1,
	.param .u32 _Z21KeMatrixTransposePad1PfS_ii_param_2,
	.param .u32 _Z21KeMatrixTransposePad1PfS_ii_param_3
)
{
	.reg .pred 	%p<4>;
	.reg .b32 	%r<24>;
	.reg .b32 	%f<3>;
	.reg .b64 	%rd<8>;

	ld.param.u64 	%rd1, [_Z21KeMatrixTransposePad1PfS_ii_param_0];
	ld.param.u64 	%rd2, [_Z21KeMatrixTransposePad1PfS_ii_param_1];
	ld.param.u32 	%r4, [_Z21KeMatrixTransposePad1PfS_ii_param_2];
	ld.param.u32 	%r3, [_Z21KeMatrixTransposePad1PfS_ii_param_3];
	mov.u32 	%r5, %ctaid.y;
	mov.u32 	%r6, %ntid.y;
	mov.u32 	%r7, %tid.y;
	mad.lo.s32 	%r1, %r5, %r6, %r7;
	mov.u32 	%r8, %ctaid.x;
	mov.u32 	%r9, %ntid.x;
	mov.u32 	%r10, %tid.x;
	mad.lo.s32 	%r2, %r8, %r9, %r10;
	setp.ge.s32 	%p1, %r1, %r4;
	setp.ge.s32 	%p2, %r2, %r3;
	or.pred  	%p3, %p1, %p2;
	@%p3 bra 	$L__BB2_2;
	cvta.to.global.u64 	%rd3, %rd1;
	cvta.to.global.u64 	%rd4, %rd2;
	mul.lo.s32 	%r11, %r3, %r1;
	add.s32 	%r12, %r11, %r2;
	mul.wide.s32 	%rd5, %r12, 4;
	add.s64 	%rd6, %rd3, %rd5;
	ld.global.f32 	%f1, [%rd6];
	add.s32 	%r13, %r11, %r1;
	add.s32 	%r14, %r2, %r1;
	rem.s32 	%r15, %r14, %r3;
	add.s32 	%r16, %r15, %r13;
	shl.b32 	%r17, %r16, 2;
	mov.u32 	%r18, s_pad;
	add.s32 	%r19, %r18, %r17;
	st.shared.f32 	[%r19], %f1;
	bar.sync 	0;
	mad.lo.s32 	%r20, %r2, %r3, %r2;
	add.s32 	%r21, %r15, %r20;
	shl.b32 	%r22, %r21, 2;
	add.s32 	%r23, %r18, %r22;
	ld.shared.f32 	%f2, [%r23];
	add.s64 	%rd7, %rd4, %rd5;
	st.global.f32 	[%rd7], %f2;
$L__BB2_2:
	ret;

}


// ===== COMPILED SASS (sm_100) =====

	.target	sm_100

	.elftype	@"ET_EXEC"


//--------------------- .note.nv.tkinfo           --------------------------
	.section	.note.nv.tkinfo,"",@"SHT_NOTE"
	.sectionflags	@"SHF_NOTE_NV_TKINFO"
	.tkinfo
        /*0018*/ 	.word	0x00000002
        /*0030*/ 	.string	""
        /*0030*/ 	.string	"ptxas"
        /*0030*/ 	.string	"Cuda compilation tools, release 13.0, V13.0.88"
        /*0030*/ 	.string	"Build cuda_13.0.r13.0/compiler.36424714_0"
        /*0030*/ 	.string	"-arch sm_100 -m 64 "



//--------------------- .note.nv.cuinfo           --------------------------
	.section	.note.nv.cuinfo,"",@"SHT_NOTE"
	.sectionflags	@"SHF_NOTE_NV_CUINFO"
        /*0018*/ 	.short	0x0002
        /*001a*/ 	.short	0x0064
        /*001c*/ 	.short	0x0082
	.zero		2


//--------------------- .nv.info                  --------------------------
	.section	.nv.info,"",@"SHT_CUDA_INFO"
	.align	4


	//----- nvinfo : EIATTR_REGCOUNT
	.align		4
        /*0000*/ 	.byte	0x04, 0x2f
        /*0002*/ 	.short	(.L_1 - .L_0)
	.align		4
.L_0:
        /*0004*/ 	.word	index@(_Z23KeMatrixTransposeSimplePfS_ii)
        /*0008*/ 	.word	0x0000000a


	//----- nvinfo : EIATTR_FRAME_SIZE
	.align		4
.L_1:
        /*000c*/ 	.byte	0x04, 0x11
        /*000e*/ 	.short	(.L_3 - .L_2)
	.align		4
.L_2:
        /*0010*/ 	.word	index@(_Z23KeMatrixTransposeSimplePfS_ii)
        /*0014*/ 	.word	0x00000000


	//----- nvinfo : EIATTR_REGCOUNT
	.align		4
.L_3:
        /*0018*/ 	.byte	0x04, 0x2f
        /*001a*/ 	.short	(.L_5 - .L_4)
	.align		4
.L_4:
        /*001c*/ 	.word	index@(_Z23KeMatrixTransposeSharedPfS_ii)
        /*0020*/ 	.word	0x0000000e


	//----- nvinfo : EIATTR_FRAME_SIZE
	.align		4
.L_5:
        /*0024*/ 	.byte	0x04, 0x11
        /*0026*/ 	.short	(.L_7 - .L_6)
	.align		4
.L_6:
        /*0028*/ 	.word	index@(_Z23KeMatrixTransposeSharedPfS_ii)
        /*002c*/ 	.word	0x00000000


	//----- nvinfo : EIATTR_REGCOUNT
	.align		4
.L_7:
        /*0030*/ 	.byte	0x04, 0x2f
        /*0032*/ 	.short	(.L_9 - .L_8)
	.align		4
.L_8:
        /*0034*/ 	.word	index@(_Z21KeMatrixTransposePad1PfS_ii)
        /*0038*/ 	.word	0x0000000f


	//----- nvinfo : EIATTR_FRAME_SIZE
	.align		4
.L_9:
        /*003c*/ 	.byte	0x04, 0x11
        /*003e*/ 	.short	(.L_11 - .L_10)
	.align		4
.L_10:
        /*0040*/ 	.word	index@(_Z21KeMatrixTransposePad1PfS_ii)
        /*0044*/ 	.word	0x00000000


	//----- nvinfo : EIATTR_MIN_STACK_SIZE
	.align		4
.L_11:
        /*0048*/ 	.byte	0x04, 0x12
        /*004a*/ 	.short	(.L_13 - .L_12)
	.align		4
.L_12:
        /*004c*/ 	.word	index@(_Z21KeMatrixTransposePad1PfS_ii)
        /*0050*/ 	.word	0x00000000


	//----- nvinfo : EIATTR_MIN_STACK_SIZE
	.align		4
.L_13:
        /*0054*/ 	.byte	0x04, 0x12
        /*0056*/ 	.short	(.L_15 - .L_14)
	.align		4
.L_14:
        /*0058*/ 	.word	index@(_Z23KeMatrixTransposeSharedPfS_ii)
        /*005c*/ 	.word	0x00000000


	//----- nvinfo : EIATTR_MIN_STACK_SIZE
	.align		4
.L_15:
        /*0060*/ 	.byte	0x04, 0x12
        /*0062*/ 	.short	(.L_17 - .L_16)
	.align		4
.L_16:
        /*0064*/ 	.word	index@(_Z23KeMatrixTransposeSimplePfS_ii)
        /*0068*/ 	.word	0x00000000
.L_17:


//--------------------- .nv.compat                --------------------------
	.section	.nv.compat,"",@"SHT_CUDA_COMPAT_INFO"
	.align	4
        /*0000*/ 	.byte	0x02, 0x09, 0x00, 0x00, 0x02, 0x02, 0x01, 0x00, 0x02, 0x05, 0x05, 0x00, 0x03, 0x07, 0x01, 0x01
        /*0010*/ 	.byte	0x02, 0x03, 0x00, 0x00, 0x02, 0x06, 0x01, 0x00, 0x04, 0x0b, 0x08, 0x00, 0x09, 0x00, 0x00, 0x00
        /*0020*/ 	.byte	0x00, 0x00, 0x00, 0x00


//--------------------- .nv.info._Z21KeMatrixTransposePad1PfS_ii --------------------------
	.section	.nv.info._Z21KeMatrixTransposePad1PfS_ii,"",@"SHT_CUDA_INFO"
	.sectionflags	@""
	.align	4


	//----- nvinfo : EIATTR_CUDA_API_VERSION
	.align		4
        /*0000*/ 	.byte	0x04, 0x37
        /*0002*/ 	.short	(.L_19 - .L_18)
.L_18:
        /*0004*/ 	.word	0x00000082


	//----- nvinfo : EIATTR_KPARAM_INFO
	.align		4
.L_19:
        /*0008*/ 	.byte	0x04, 0x17
        /*000a*/ 	.short	(.L_21 - .L_20)
.L_20:
        /*000c*/ 	.word	0x00000000
        /*0010*/ 	.short	0x0003
        /*0012*/ 	.short	0x0014
        /*0014*/ 	.byte	0x00, 0xf0, 0x11, 0x00


	//----- nvinfo : EIATTR_KPARAM_INFO
	.align		4
.L_21:
        /*0018*/ 	.byte	0x04, 0x17
        /*001a*/ 	.short	(.L_23 - .L_22)
.L_22:
        /*001c*/ 	.word	0x00000000
        /*0020*/ 	.short	0x0002
        /*0022*/ 	.short	0x0010
        /*0024*/ 	.byte	0x00, 0xf0, 0x11, 0x00


	//----- nvinfo : EIATTR_KPARAM_INFO
	.align		4
.L_23:
        /*0028*/ 	.byte	0x04, 0x17
        /*002a*/ 	.short	(.L_25 - .L_24)
.L_24:
        /*002c*/ 	.word	0x00000000
        /*0030*/ 	.short	0x0001
        /*0032*/ 	.short	0x0008
        /*0034*/ 	.byte	0x00, 0xf5, 0x21, 0x00


	//----- nvinfo : EIATTR_KPARAM_INFO
	.align		4
.L_25:
        /*0038*/ 	.byte	0x04, 0x17
        /*003a*/ 	.short	(.L_27 - .L_26)
.L_26:
        /*003c*/ 	.word	0x00000000
        /*0040*/ 	.short	0x0000
        /*0042*/ 	.short	0x0000
        /*0044*/ 	.byte	0x00, 0xf5, 0x21, 0x00


	//----- nvinfo : EIATTR_SPARSE_MMA_MASK
	.align		4
.L_27:
        /*0048*/ 	.byte	0x03, 0x50
        /*004a*/ 	.short	0x0000


	//----- nvinfo : EIATTR_MAXREG_COUNT
	.align		4
        /*004c*/ 	.byte	0x03, 0x1b
        /*004e*/ 	.short	0x00ff


	//----- nvinfo : EIATTR_NUM_BARRIERS
	.align		4
        /*0050*/ 	.byte	0x02, 0x4c
        /*0052*/ 	.byte	0x01
	.zero		1


	//----- nvinfo : EIATTR_MERCURY_ISA_VERSION
	.align		4
        /*0054*/ 	.byte	0x03, 0x5f
        /*0056*/ 	.short	0x0101


	//----- nvinfo : EIATTR_VRC_CTA_INIT_COUNT
	.align		4
        /*0058*/ 	.byte	0x02, 0x4a
	.zero		1
	.zero		1


	//----- nvinfo : EIATTR_EXIT_INSTR_OFFSETS
	.align		4
        /*005c*/ 	.byte	0x04, 0x1c
        /*005e*/ 	.short	(.L_29 - .L_28)


	//   ....[0]....
.L_28:
        /*0060*/ 	.word	0x000000c0


	//   ....[1]....
        /*0064*/ 	.word	0x00000370


	//----- nvinfo : EIATTR_CBANK_PARAM_SIZE
	.align		4
.L_29:
        /*0068*/ 	.byte	0x03, 0x19
        /*006a*/ 	.short	0x0018


	//----- nvinfo : EIATTR_PARAM_CBANK
	.align		4
        /*006c*/ 	.byte	0x04, 0x0a
        /*006e*/ 	.short	(.L_31 - .L_30)
	.align		4
.L_30:
        /*0070*/ 	.word	index@(.nv.constant0._Z21KeMatrixTransposePad1PfS_ii)
        /*0074*/ 	.short	0x0380
        /*0076*/ 	.short	0x0018


	//----- nvinfo : EIATTR_SW_WAR
	.align		4
.L_31:
        /*0078*/ 	.byte	0x04, 0x36
        /*007a*/ 	.short	(.L_33 - .L_32)
.L_32:
        /*007c*/ 	.word	0x00000008
.L_33:


//--------------------- .nv.info._Z23KeMatrixTransposeSharedPfS_ii --------------------------
	.section	.nv.info._Z23KeMatrixTransposeSharedPfS_ii,"",@"SHT_CUDA_INFO"
	.sectionflags	@""
	.align	4


	//----- nvinfo : EIATTR_CUDA_API_VERSION
	.align		4
        /*0000*/ 	.byte	0x04, 0x37
        /*0002*/ 	.short	(.L_35 - .L_34)
.L_34:
        /*0004*/ 	.word	0x00000082


	//----- nvinfo : EIATTR_KPARAM_INFO
	.align		4
.L_35:
        /*0008*/ 	.byte	0x04, 0x17
        /*000a*/ 	.short	(.L_37 - .L_36)
.L_36:
        /*000c*/ 	.word	0x00000000
        /*0010*/ 	.short	0x0003
        /*0012*/ 	.short	0x0014
        /*0014*/ 	.byte	0x00, 0xf0, 0x11, 0x00


	//----- nvinfo : EIATTR_KPARAM_INFO
	.align		4
.L_37:
        /*0018*/ 	.byte	0x04, 0x17
        /*001a*/ 	.short	(.L_39 - .L_38)
.L_38:
        /*001c*/ 	.word	0x00000000
        /*0020*/ 	.short	0x0002
        /*0022*/ 	.short	0x0010
        /*0024*/ 	.byte	0x00, 0xf0, 0x11, 0x00


	//----- nvinfo : EIATTR_KPARAM_INFO
	.align		4
.L_39:
        /*0028*/ 	.byte	0x04, 0x17
        /*002a*/ 	.short	(.L_41 - .L_40)
.L_40:
        /*002c*/ 	.word	0x00000000
        /*0030*/ 	.short	0x0001
        /*0032*/ 	.short	0x0008
        /*0034*/ 	.byte	0x00, 0xf5, 0x21, 0x00


	//----- nvinfo : EIATTR_KPARAM_INFO
	.align		4
.L_41:
        /*0038*/ 	.byte	0x04, 0x17
        /*003a*/ 	.short	(.L_43 - .L_42)
.L_42:
        /*003c*/ 	.word	0x00000000
        /*0040*/ 	.short	0x0000
        /*0042*/ 	.short	0x0000
        /*0044*/ 	.byte	0x00, 0xf5, 0x21, 0x00


	//----- nvinfo : EIATTR_SPARSE_MMA_MASK
	.align		4
.L_43:
        /*0048*/ 	.byte	0x03, 0x50
        /*004a*/ 	.short	0x0000


	//----- nvinfo : EIATTR_MAXREG_COUNT
	.align		4
        /*004c*/ 	.byte	0x03, 0x1b
        /*004e*/ 	.short	0x00ff


	//----- nvinfo : EIATTR_NUM_BARRIERS
	.align		4
        /*0050*/ 	.byte	0x02, 0x4c
        /*0052*/ 	.byte	0x01
	.zero		1


	//----- nvinfo : EIATTR_MERCURY_ISA_VERSION
	.align		4
        /*0054*/ 	.byte	0x03, 0x5f
        /*0056*/ 	.short	0x0101


	//----- nvinfo : EIATTR_VRC_CTA_INIT_COUNT
	.align		4
        /*0058*/ 	.byte	0x02, 0x4a
	.zero		1
	.zero		1


	//----- nvinfo : EIATTR_EXIT_INSTR_OFFSETS
	.align		4
        /*005c*/ 	.byte	0x04, 0x1c
        /*005e*/ 	.short	(.L_45 - .L_44)


	//   ....[0]....
.L_44:
        /*0060*/ 	.word	0x000000c0


	//   ....[1]....
        /*0064*/ 	.word	0x000001e0


	//----- nvinfo : EIATTR_CBANK_PARAM_SIZE
	.align		4
.L_45:
        /*0068*/ 	.byte	0x03, 0x19
        /*006a*/ 	.short	0x0018


	//----- nvinfo : EIATTR_PARAM_CBANK
	.align		4
        /*006c*/ 	.byte	0x04, 0x0a
        /*006e*/ 	.short	(.L_47 - .L_46)
	.align		4
.L_46:
        /*0070*/ 	.word	index@(.nv.constant0._Z23KeMatrixTransposeSharedPfS_ii)
        /*0074*/ 	.short	0x0380
        /*0076*/ 	.short	0x0018


	//----- nvinfo : EIATTR_SW_WAR
	.align		4
.L_47:
        /*0078*/ 	.byte	0x04, 0x36
        /*007a*/ 	.short	(.L_49 - .L_48)
.L_48:
        /*007c*/ 	.word	0x00000008
.L_49:


//--------------------- .nv.info._Z23KeMatrixTransposeSimplePfS_ii --------------------------
	.section	.nv.info._Z23KeMatrixTransposeSimplePfS_ii,"",@"SHT_CUDA_INFO"
	.sectionflags	@""
	.align	4


	//----- nvinfo : EIATTR_CUDA_API_VERSION
	.align		4
        /*0000*/ 	.byte	0x04, 0x37
        /*0002*/ 	.short	(.L_51 - .L_50)
.L_50:
        /*0004*/ 	.word	0x00000082


	//----- nvinfo : EIATTR_KPARAM_INFO
	.align		4
.L_51:
        /*0008*/ 	.byte	0x04, 0x17
        /*000a*/ 	.short	(.L_53 - .L_52)
.L_52:
        /*000c*/ 	.word	0x00000000
        /*0010*/ 	.short	0x0003
        /*0012*/ 	.short	0x0014
        /*0014*/ 	.byte	0x00, 0xf0, 0x11, 0x00


	//----- nvinfo : EIATTR_KPARAM_INFO
	.align		4
.L_53:
        /*0018*/ 	.byte	0x04, 0x17
        /*001a*/ 	.short	(.L_55 - .L_54)
.L_54:
        /*001c*/ 	.word	0x00000000
        /*0020*/ 	.short	0x0002
        /*0022*/ 	.short	0x0010
        /*0024*/ 	.byte	0x00, 0xf0, 0x11, 0x00


	//----- nvinfo : EIATTR_KPARAM_INFO
	.align		4
.L_55:
        /*0028*/ 	.byte	0x04, 0x17
        /*002a*/ 	.short	(.L_57 - .L_56)
.L_56:
        /*002c*/ 	.word	0x00000000
        /*0030*/ 	.short	0x0001
        /*0032*/ 	.short	0x0008
        /*0034*/ 	.byte	0x00, 0xf5, 0x21, 0x00


	//----- nvinfo : EIATTR_KPARAM_INFO
	.align		4
.L_57:
        /*0038*/ 	.byte	0x04, 0x17
        /*003a*/ 	.short	(.L_59 - .L_58)
.L_58:
        /*003c*/ 	.word	0x00000000
        /*0040*/ 	.short	0x0000
        /*0042*/ 	.short	0x0000
        /*0044*/ 	.byte	0x00, 0xf5, 0x21, 0x00


	//----- nvinfo : EIATTR_SPARSE_MMA_MASK
	.align		4
.L_59:
        /*0048*/ 	.byte	0x03, 0x50
        /*004a*/ 	.short	0x0000


	//----- nvinfo : EIATTR_MAXREG_COUNT
	.align		4
        /*004c*/ 	.byte	0x03, 0x1b
        /*004e*/ 	.short	0x00ff


	//----- nvinfo : EIATTR_MERCURY_ISA_VERSION
	.align		4
        /*0050*/ 	.byte	0x03, 0x5f
        /*0052*/ 	.short	0x0101


	//----- nvinfo : EIATTR_VRC_CTA_INIT_COUNT
	.align		4
        /*0054*/ 	.byte	0x02, 0x4a
	.zero		1
	.zero		1


	//----- nvinfo : EIATTR_EXIT_INSTR_OFFSETS
	.align		4
        /*0058*/ 	.byte	0x04, 0x1c
        /*005a*/ 	.short	(.L_61 - .L_60)


	//   ....[0]....
.L_60:
        /*005c*/ 	.word	0x000000c0


	//   ....[1]....
        /*0060*/ 	.word	0x00000160


	//----- nvinfo : EIATTR_CBANK_PARAM_SIZE
	.align		4
.L_61:
        /*0064*/ 	.byte	0x03, 0x19
        /*0066*/ 	.short	0x0018


	//----- nvinfo : EIATTR_PARAM_CBANK
	.align		4
        /*0068*/ 	.byte	0x04, 0x0a
        /*006a*/ 	.short	(.L_63 - .L_62)
	.align		4
.L_62:
        /*006c*/ 	.word	index@(.nv.constant0._Z23KeMatrixTransposeSimplePfS_ii)
        /*0070*/ 	.short	0x0380
        /*0072*/ 	.short	0x0018


	//----- nvinfo : EIATTR_SW_WAR
	.align		4
.L_63:
        /*0074*/ 	.byte	0x04, 0x36
        /*0076*/ 	.short	(.L_65 - .L_64)
.L_64:
        /*0078*/ 	.word	0x00000008
.L_65:


//--------------------- .nv.callgraph             --------------------------
	.section	.nv.callgraph,"",@"SHT_CUDA_CALLGRAPH"
	.align	4
	.sectionentsize	8
	.align		4
        /*0000*/ 	.word	0x00000000
	.align		4
        /*0004*/ 	.word	0xffffffff
	.align		4
        /*0008*/ 	.word	0x00000000
	.align		4
        /*000c*/ 	.word	0xfffffffe
	.align		4
        /*0010*/ 	.word	0x00000000
	.align		4
        /*0014*/ 	.word	0xfffffffd
	.align		4
        /*0018*/ 	.word	0x00000000
	.align		4
        /*001c*/ 	.word	0xfffffffc


//--------------------- .text._Z21KeMatrixTransposePad1PfS_ii --------------------------
	.section	.text._Z21KeMatrixTransposePad1PfS_ii,"ax",@progbits
	.align	128
        .global         _Z21KeMatrixTransposePad1PfS_ii
        .type           _Z21KeMatrixTransposePad1PfS_ii,@function
        .size           _Z21KeMatrixTransposePad1PfS_ii,(.L_x_3 - _Z21KeMatrixTransposePad1PfS_ii)
        .other          _Z21KeMatrixTransposePad1PfS_ii,@"STO_CUDA_ENTRY STV_DEFAULT"
_Z21KeMatrixTransposePad1PfS_ii:
.text._Z21KeMatrixTransposePad1PfS_ii:
[----:B------:R-:W-:Y:S01]  /*0000*/  LDC R1, c[0x0][0x37c] ;  /* 0x0000df00ff017b82 */ /* 0x000fe20000000800 */
[----:B------:R-:W0:Y:S07]  /*0010*/  S2R R7, SR_TID.X ;  /* 0x0000000000077919 */ /* 0x000e2e0000002100 */
[----:B------:R-:W1:Y:S01]  /*0020*/  LDC R5, c[0x0][0x364] ;  /* 0x0000d900ff057b82 */ /* 0x000e620000000800 */
[----:B------:R-:W1:Y:S07]  /*0030*/  S2R R0, SR_TID.Y ;  /* 0x0000000000007919 */ /* 0x000e6e0000002200 */
[----:B------:R-:W0:Y:S08]  /*0040*/  S2UR UR5, SR_CTAID.X ;  /* 0x00000000000579c3 */ /* 0x000e300000002500 */
[----:B------:R-:W0:Y:S08]  /*0050*/  LDC R4, c[0x0][0x360] ;  /* 0x0000d800ff047b82 */ /* 0x000e300000000800 */
[----:B------:R-:W1:Y:S08]  /*0060*/  S2UR UR4, SR_CTAID.Y ;  /* 0x00000000000479c3 */ /* 0x000e700000002600 */
[----:B------:R-:W2:Y:S01]  /*0070*/  LDC.64 R2, c[0x0][0x390] ;  /* 0x0000e400ff027b82 */ /* 0x000ea20000000a00 */
[----:B0-----:R-:W-:-:S02]  /*0080*/  IMAD R4, R4, UR5, R7 ;  /* 0x0000000504047c24 */ /* 0x001fc4000f8e0207 */
[----:B-1----:R-:W-:-:S03]  /*0090*/  IMAD R5, R5, UR4, R0 ;  /* 0x0000000405057c24 */ /* 0x002fc6000f8e0200 */
[----:B--2---:R-:W-:-:S04]  /*00a0*/  ISETP.GE.AND P0, PT, R4, R3, PT ;  /* 0x000000030400720c */ /* 0x004fc80003f06270 */
[----:B------:R-:W-:-:S13]  /*00b0*/  ISETP.GE.OR P0, PT, R5, R2, P0 ;  /* 0x000000020500720c */ /* 0x000fda0000706670 */
[----:B------:R-:W-:Y:S05]  /*00c0*/  @P0 EXIT ;  /* 0x000000000000094d */ /* 0x000fea0003800000 */
[----:B------:R-:W0:Y:S01]  /*00d0*/  LDC.64 R6, c[0x0][0x380] ;  /* 0x0000e000ff067b82 */ /* 0x000e220000000a00 */
[----:B------:R-:W1:Y:S01]  /*00e0*/  LDCU.64 UR6, c[0x0][0x358] ;  /* 0x00006b00ff0677ac */ /* 0x000e620008000a00 */
[----:B------:R-:W-:-:S04]  /*00f0*/  IMAD R0, R5, R3, R4 ;  /* 0x0000000305007224 */ /* 0x000fc800078e0204 */
[----:B0-----:R-:W-:-:S06]  /*0100*/  IMAD.WIDE R6, R0, 0x4, R6 ;  /* 0x0000000400067825 */ /* 0x001fcc00078e0206 */
[----:B-1----:R0:W2:Y:S01]  /*0110*/  LDG.E R6, desc[UR6][R6.64] ;  /* 0x0000000606067981 */ /* 0x0020a2000c1e1900 */
[-C--:B------:R-:W-:Y:S01]  /*0120*/  IABS R12, R3.reuse ;  /* 0x00000003000c7213 */ /* 0x080fe20000000000 */
[----:B------:R-:W1:Y:S01]  /*0130*/  S2UR UR5, SR_CgaCtaId ;  /* 0x00000000000579c3 */ /* 0x000e620000008800 */
[C---:B------:R-:W-:Y:S01]  /*0140*/  IADD3 R2, PT, PT, R5.reuse, R4, RZ ;  /* 0x0000000405027210 */ /* 0x040fe20007ffe0ff */
[-C--:B------:R-:W-:Y:S01]  /*0150*/  IMAD R5, R5, R3.reuse, R5 ;  /* 0x0000000305057224 */ /* 0x080fe200078e0205 */
[----:B------:R-:W3:Y:S01]  /*0160*/  I2F.RP R10, R12 ;  /* 0x0000000c000a7306 */ /* 0x000ee20000209400 */
[----:B------:R-:W-:Y:S01]  /*0170*/  UMOV UR4, 0x400 ;  /* 0x0000040000047882 */ /* 0x000fe20000000000 */
[----:B------:R-:W-:Y:S01]  /*0180*/  ISETP.GE.AND P2, PT, R2, RZ, PT ;  /* 0x000000ff0200720c */ /* 0x000fe20003f46270 */
[----:B------:R-:W-:Y:S01]  /*0190*/  IMAD R4, R4, R3, R4 ;  /* 0x0000000304047224 */ /* 0x000fe200078e0204 */
[----:B0-----:R-:W-:-:S04]  /*01a0*/  IABS R7, R2 ;  /* 0x0000000200077213 */ /* 0x001fc80000000000 */
[----:B---3--:R-:W0:Y:S01]  /*01b0*/  MUFU.RCP R10, R10 ;  /* 0x0000000a000a7308 */ /* 0x008e220000001000 */
[----:B-1----:R-:W-:Y:S01]  /*01c0*/  ULEA UR4, UR5, UR4, 0x18 ;  /* 0x0000000405047291 */ /* 0x002fe2000f8ec0ff */
[----:B0-----:R-:W-:-:S06]  /*01d0*/  VIADD R8, R10, 0xffffffe ;  /* 0x0ffffffe0a087836 */ /* 0x001fcc0000000000 */
[----:B------:R0:W1:Y:S02]  /*01e0*/  F2I.FTZ.U32.TRUNC.NTZ R9, R8 ;  /* 0x0000000800097305 */ /* 0x000064000021f000 */
[----:B0-----:R-:W-:Y:S02]  /*01f0*/  IMAD.MOV.U32 R8, RZ, RZ, RZ ;  /* 0x000000ffff087224 */ /* 0x001fe400078e00ff */
[----:B-1----:R-:W-:-:S04]  /*0200*/  IMAD.MOV R11, RZ, RZ, -R9 ;  /* 0x000000ffff0b7224 */ /* 0x002fc800078e0a09 */
[----:B------:R-:W-:-:S04]  /*0210*/  IMAD R11, R11, R12, RZ ;  /* 0x0000000c0b0b7224 */ /* 0x000fc800078e02ff */
[----:B------:R-:W-:-:S06]  /*0220*/  IMAD.HI.U32 R9, R9, R11, R8 ;  /* 0x0000000b09097227 */ /* 0x000fcc00078e0008 */
[----:B------:R-:W-:-:S05]  /*0230*/  IMAD.HI.U32 R9, R9, R7, RZ ;  /* 0x0000000709097227 */ /* 0x000fca00078e00ff */
[----:B------:R-:W-:-:S05]  /*0240*/  IADD3 R9, PT, PT, -R9, RZ, RZ ;  /* 0x000000ff09097210 */ /* 0x000fca0007ffe1ff */
[----:B------:R-:W-:-:S05]  /*0250*/  IMAD R7, R12, R9, R7 ;  /* 0x000000090c077224 */ /* 0x000fca00078e0207 */
[----:B------:R-:W-:-:S13]  /*0260*/  ISETP.GT.U32.AND P0, PT, R12, R7, PT ;  /* 0x000000070c00720c */ /* 0x000fda0003f04070 */
[----:B------:R-:W-:Y:S01]  /*0270*/  @!P0 IMAD.IADD R7, R7, 0x1, -R12 ;  /* 0x0000000107078824 */ /* 0x000fe200078e0a0c */
[----:B------:R-:W-:-:S04]  /*0280*/  ISETP.NE.AND P0, PT, R3, RZ, PT ;  /* 0x000000ff0300720c */ /* 0x000fc80003f05270 */
[----:B------:R-:W-:-:S13]  /*0290*/  ISETP.GT.U32.AND P1, PT, R12, R7, PT ;  /* 0x000000070c00720c */ /* 0x000fda0003f24070 */
[----:B------:R-:W-:-:S05]  /*02a0*/  @!P1 IADD3 R7, PT, PT, R7, -R12, RZ ;  /* 0x8000000c07079210 */ /* 0x000fca0007ffe0ff */
[----:B------:R-:W-:Y:S01]  /*02b0*/  @!P2 IMAD.MOV R7, RZ, RZ, -R7 ;  /* 0x000000ffff07a224 */ /* 0x000fe200078e0a07 */
[----:B------:R-:W-:Y:S02]  /*02c0*/  @!P0 LOP3.LUT R7, RZ, R3, RZ, 0x33, !PT ;  /* 0x00000003ff078212 */ /* 0x000fe400078e33ff */
[----:B------:R-:W0:Y:S02]  /*02d0*/  LDC.64 R2, c[0x0][0x388] ;  /* 0x0000e200ff027b82 */ /* 0x000e240000000a00 */
[----:B------:R-:W-:Y:S02]  /*02e0*/  IADD3 R5, PT, PT, R5, R7, RZ ;  /* 0x0000000705057210 */ /* 0x000fe40007ffe0ff */
[----:B------:R-:W-:Y:S02]  /*02f0*/  IADD3 R4, PT, PT, R7, R4, RZ ;  /* 0x0000000407047210 */ /* 0x000fe40007ffe0ff */
[----:B------:R-:W-:Y:S02]  /*0300*/  LEA R5, R5, UR4, 0x2 ;  /* 0x0000000405057c11 */ /* 0x000fe4000f8e10ff */
[----:B------:R-:W-:Y:S01]  /*0310*/  LEA R4, R4, UR4, 0x2 ;  /* 0x0000000404047c11 */ /* 0x000fe2000f8e10ff */
[----:B0-----:R-:W-:-:S02]  /*0320*/  IMAD.WIDE R2, R0, 0x4, R2 ;  /* 0x0000000400027825 */ /* 0x001fc400078e0202 */
[----:B--2---:R-:W-:Y:S01]  /*0330*/  STS [R5], R6 ;  /* 0x0000000605007388 */ /* 0x004fe20000000800 */
[----:B------:R-:W-:Y:S06]  /*0340*/  BAR.SYNC.DEFER_BLOCKING 0x0 ;  /* 0x0000000000007b1d */ /* 0x000fec0000010000 */
[----:B------:R-:W0:Y:S04]  /*0350*/  LDS R7, [R4] ;  /* 0x0000000004077984 */ /* 0x000e280000000800 */
[----:B0-----:R-:W-:Y:S01]  /*0360*/  STG.E desc[UR6][R2.64], R7 ;  /* 0x0000000702007986 */ /* 0x001fe2000c101906 */
[----:B------:R-:W-:Y:S05]  /*0370*/  EXIT ;  /* 0x000000000000794d */ /* 0x000fea0003800000 */
.L_x_0:
[----:B------:R-:W-:-:S00]  /*0380*/  BRA `(.L_x_0) ;  /* 0xfffffffc00fc7947 */ /* 0x000fc0000383ffff */
[----:B------:R-:W-:-:S00]  /*0390*/  NOP ;  /* 0x0000000000007918 */ /* 0x000fc00000000000 */
        /* <DEDUP_REMOVED lines=14> */
.L_x_3:


//--------------------- .text._Z23KeMatrixTransposeSharedPfS_ii --------------------------
	.section	.text._Z23KeMatrixTransposeSharedPfS_ii,"ax",@progbits
	.align	128
        .global         _Z23KeMatrixTransposeSharedPfS_ii
        .type           _Z23KeMatrixTransposeSharedPfS_ii,@function
        .size           _Z23KeMatrixTransposeSharedPfS_ii,(.L_x_4 - _Z23KeMatrixTransposeSharedPfS_ii)
        .other          _Z23KeMatrixTransposeSharedPfS_ii,@"STO_CUDA_ENTRY STV_DEFAULT"
_Z23KeMatrixTransposeSharedPfS_ii:
.text._Z23KeMatrixTransposeSharedPfS_ii:
[----:B------:R-:W-:Y:S01]  /*0000*/  LDC R1, c[0x0][0x37c] ;  /* 0x0000df00ff017b82 */ /* 0x000fe20000000800 */
[----:B------:R-:W0:Y:S07]  /*0010*/  S2R R2, SR_TID.X ;  /* 0x0000000000027919 */ /* 0x000e2e0000002100 */
[----:B------:R-:W1:Y:S01]  /*0020*/  LDC R0, c[0x0][0x364] ;  /* 0x0000d900ff007b82 */ /* 0x000e620000000800 */
[----:B------:R-:W2:Y:S01]  /*0030*/  LDCU.64 UR8, c[0x0][0x390] ;  /* 0x00007200ff0877ac */ /* 0x000ea20008000a00 */
[----:B------:R-:W1:Y:S06]  /*0040*/  S2R R3, SR_TID.Y ;  /* 0x0000000000037919 */ /* 0x000e6c0000002200 */
[----:B------:R-:W0:Y:S08]  /*0050*/  S2UR UR5, SR_CTAID.X ;  /* 0x00000000000579c3 */ /* 0x000e300000002500 */
[----:B------:R-:W0:Y:S08]  /*0060*/  LDC R5, c[0x0][0x360] ;  /* 0x0000d800ff057b82 */ /* 0x000e300000000800 */
[----:B------:R-:W1:Y:S01]  /*0070*/  S2UR UR4, SR_CTAID.Y ;  /* 0x00000000000479c3 */ /* 0x000e620000002600 */
[----:B0-----:R-:W-:-:S05]  /*0080*/  IMAD R5, R5, UR5, R2 ;  /* 0x0000000505057c24 */ /* 0x001fca000f8e0202 */
[----:B--2---:R-:W-:Y:S01]  /*0090*/  ISETP.GE.AND P0, PT, R5, UR9, PT ;  /* 0x0000000905007c0c */ /* 0x004fe2000bf06270 */
[----:B-1----:R-:W-:-:S05]  /*00a0*/  IMAD R0, R0, UR4, R3 ;  /* 0x0000000400007c24 */ /* 0x002fca000f8e0203 */
[----:B------:R-:W-:-:S13]  /*00b0*/  ISETP.GE.OR P0, PT, R0, UR8, P0 ;  /* 0x0000000800007c0c */ /* 0x000fda0008706670 */
[----:B------:R-:W-:Y:S05]  /*00c0*/  @P0 EXIT ;  /* 0x000000000000094d */ /* 0x000fea0003800000 */
[----:B------:R-:W0:Y:S01]  /*00d0*/  LDC.64 R2, c[0x0][0x380] ;  /* 0x0000e000ff027b82 */ /* 0x000e220000000a00 */
[----:B------:R-:W1:Y:S01]  /*00e0*/  LDCU.64 UR6, c[0x0][0x358] ;  /* 0x00006b00ff0677ac */ /* 0x000e620008000a00 */
[----:B------:R-:W-:-:S04]  /*00f0*/  IMAD R7, R0, UR9, R5 ;  /* 0x0000000900077c24 */ /* 0x000fc8000f8e0205 */
[----:B0-----:R-:W-:-:S05]  /*0100*/  IMAD.WIDE R2, R7, 0x4, R2 ;  /* 0x0000000407027825 */ /* 0x001fca00078e0202 */
[----:B-1----:R0:W2:Y:S01]  /*0110*/  LDG.E R6, desc[UR6][R2.64] ;  /* 0x0000000602067981 */ /* 0x0020a2000c1e1900 */
[----:B------:R-:W1:Y:S01]  /*0120*/  S2UR UR5, SR_CgaCtaId ;  /* 0x00000000000579c3 */ /* 0x000e620000008800 */
[----:B------:R-:W-:Y:S01]  /*0130*/  UMOV UR4, 0x400 ;  /* 0x0000040000047882 */ /* 0x000fe20000000000 */
[----:B------:R-:W-:-:S06]  /*0140*/  IMAD R0, R5, UR8, R0 ;  /* 0x0000000805007c24 */ /* 0x000fcc000f8e0200 */
[----:B------:R-:W0:Y:S01]  /*0150*/  LDC.64 R4, c[0x0][0x388] ;  /* 0x0000e200ff047b82 */ /* 0x000e220000000a00 */
[----:B-1----:R-:W-:-:S06]  /*0160*/  ULEA UR4, UR5, UR4, 0x18 ;  /* 0x0000000405047291 */ /* 0x002fcc000f8ec0ff */
[C---:B------:R-:W-:Y:S02]  /*0170*/  LEA R9, R7.reuse, UR4, 0x2 ;  /* 0x0000000407097c11 */ /* 0x040fe4000f8e10ff */
[----:B------:R-:W-:Y:S01]  /*0180*/  LEA R0, R0, UR4, 0x2 ;  /* 0x0000000400007c11 */ /* 0x000fe2000f8e10ff */
[----:B0-----:R-:W-:Y:S02]  /*0190*/  IMAD.WIDE R2, R7, 0x4, R4 ;  /* 0x0000000407027825 */ /* 0x001fe400078e0204 */
[----:B--2---:R-:W-:Y:S01]  /*01a0*/  STS [R9], R6 ;  /* 0x0000000609007388 */ /* 0x004fe20000000800 */
[----:B------:R-:W-:Y:S06]  /*01b0*/  BAR.SYNC.DEFER_BLOCKING 0x0 ;  /* 0x0000000000007b1d */ /* 0x000fec0000010000 */
[----:B------:R-:W0:Y:S04]  /*01c0*/  LDS R11, [R0] ;  /* 0x00000000000b7984 */ /* 0x000e280000000800 */
[----:B0-----:R-:W-:Y:S01]  /*01d0*/  STG.E desc[UR6][R2.64], R11 ;  /* 0x0000000b02007986 */ /* 0x001fe2000c101906 */
[----:B------:R-:W-:Y:S05]  /*01e0*/  EXIT ;  /* 0x000000000000794d */ /* 0x000fea0003800000 */
.L_x_1:
        /* <DEDUP_REMOVED lines=9> */
.L_x_4:


//--------------------- .text._Z23KeMatrixTransposeSimplePfS_ii --------------------------
	.section	.text._Z23KeMatrixTransposeSimplePfS_ii,"ax",@progbits
	.align	128
        .global         _Z23KeMatrixTransposeSimplePfS_ii
        .type           _Z23KeMatrixTransposeSimplePfS_ii,@function
        .size           _Z23KeMatrixTransposeSimplePfS_ii,(.L_x_5 - _Z23KeMatrixTransposeSimplePfS_ii)
        .other          _Z23KeMatrixTransposeSimplePfS_ii,@"STO_CUDA_ENTRY STV_DEFAULT"
_Z23KeMatrixTransposeSimplePfS_ii:
.text._Z23KeMatrixTransposeSimplePfS_ii:
        /* <DEDUP_REMOVED lines=16> */
[----:B0-----:R-:W-:Y:S02]  /*0100*/  IMAD.WIDE R2, R5, 0x4, R2 ;  /* 0x0000000405027825 */ /* 0x001fe400078e0202 */
[----:B------:R-:W0:Y:S04]  /*0110*/  LDC.64 R4, c[0x0][0x388] ;  /* 0x0000e200ff047b82 */ /* 0x000e280000000a00 */
[----:B-1----:R-:W2:Y:S01]  /*0120*/  LDG.E R3, desc[UR4][R2.64] ;  /* 0x0000000402037981 */ /* 0x002ea2000c1e1900 */
[----:B------:R-:W-:-:S04]  /*0130*/  IMAD R7, R7, UR6, R0 ;  /* 0x0000000607077c24 */ /* 0x000fc8000f8e0200 */
[----:B0-----:R-:W-:-:S05]  /*0140*/  IMAD.WIDE R4, R7, 0x4, R4 ;  /* 0x0000000407047825 */ /* 0x001fca00078e0204 */
[----:B--2---:R-:W-:Y:S01]  /*0150*/  STG.E desc[UR4][R4.64], R3 ;  /* 0x0000000304007986 */ /* 0x004fe2000c101904 */
[----:B------:R-:W-:Y:S05]  /*0160*/  EXIT ;  /* 0x000000000000794d */ /* 0x000fea0003800000 */
.L_x_2:
        /* <DEDUP_REMOVED lines=9> */
.L_x_5:


//--------------------- .nv.shared._Z21KeMatrixTransposePad1PfS_ii --------------------------
	.section	.nv.shared._Z21KeMatrixTransposePad1PfS_ii,"aw",@nobits
	.sectionflags	@""
	.align	16
	.zero		1024


//--------------------- .nv.shared.reserved.0     --------------------------
	.section	.nv.shared.reserved.0,"aw",@nobits
	.weak		__nv_reservedSMEM_offset_0_alias
	.size		__nv_reservedSMEM_offset_0_alias, 0, 64
	.other		__nv_reservedSMEM_offset_0_alias,@"STO_CUDA_RESERVED_SHARED STV_DEFAULT"
__nv_reservedSMEM_offset_0_alias:
	.zero		0
	.zero		64


//--------------------- .nv.shared._Z23KeMatrixTransposeSharedPfS_ii --------------------------
	.section	.nv.shared._Z23KeMatrixTransposeSharedPfS_ii,"aw",@nobits
	.sectionflags	@""
	.align	16
	.zero		1024


//--------------------- .nv.shared._Z23KeMatrixTransposeSimplePfS_ii --------------------------
	.section	.nv.shared._Z23KeMatrixTransposeSimplePfS_ii,"aw",@nobits
	.sectionflags	@""
	.align	16
	.zero		1024


//--------------------- .nv.constant0._Z21KeMatrixTransposePad1PfS_ii --------------------------
	.section	.nv.constant0._Z21KeMatrixTransposePad1PfS_ii,"a",@progbits
	.sectionflags	@""
	.align	4
.nv.constant0._Z21KeMatrixTransposePad1PfS_ii:
	.zero		920


//--------------------- .nv.constant0._Z23KeMatrixTransposeSharedPfS_ii --------------------------
	.section	.nv.constant0._Z23KeMatrixTransposeSharedPfS_ii,"a",@progbits
	.sectionflags	@""
	.align	4
.nv.constant0._Z23KeMatrixTransposeSharedPfS_ii:
	.zero		920


//--------------------- .nv.constant0._Z23KeMatrixTransposeSimplePfS_ii --------------------------
	.section	.nv.constant0._Z23KeMatrixTransposeSimplePfS_ii,"a",@progbits
	.sectionflags	@""
	.align	4
.nv.constant0._Z23KeMatrixTransposeSimplePfS_ii:
	.zero		920


//--------------------- SYMBOLS --------------------------

	.type		.nv.reservedSmem.offset0,@object
	.size		.nv.reservedSmem.offset0,0x4
	.type		.nv.reservedSmem.cap,@object
	.size		.nv.reservedSmem.cap,0x4
